//
// Generated by NVIDIA NVVM Compiler
//
// Compiler Build ID: CL-36424714
// Cuda compilation tools, release 13.0, V13.0.88
// Based on NVVM 20.0.0
//

.version 9.0
.target sm_100
.address_size 64

	// .globl	_Z15hello_form_gpu1v
.extern .func  (.param .b32 func_retval0) vprintf
(
	.param .b64 vprintf_param_0,
	.param .b64 vprintf_param_1
)
;
.global .align 1 .b8 $str[22] = {104, 101, 108, 108, 111, 32, 119, 111, 114, 108, 100, 32, 103, 112, 117, 49, 49, 49, 49, 49, 10};

.visible .entry _Z15hello_form_gpu1v()
{
	.reg .b32 	%r<3>;
	.reg .b64 	%rd<3>;

	mov.u64 	%rd1, $str;
	cvta.global.u64 	%rd2, %rd1;
	{ // callseq 0, 0
	.param .b64 param0;
	st.param.b64 	[param0], %rd2;
	.param .b64 param1;
	st.param.b64 	[param1], 0;
	.param .b32 retval0;
	call.uni (retval0), 
	vprintf, 
	(
	param0, 
	param1
	);
	ld.param.b32 	%r1, [retval0];
	} // callseq 0
	ret;

}


// ===== COMPILED SASS (sm_100) =====

	.target	sm_100

	.elftype	@"ET_EXEC"


//--------------------- .note.nv.tkinfo           --------------------------
	.section	.note.nv.tkinfo,"",@"SHT_NOTE"
	.sectionflags	@"SHF_NOTE_NV_TKINFO"
	.tkinfo
        /*0018*/ 	.word	0x00000002
        /*0030*/ 	.string	""
        /*0030*/ 	.string	"ptxas"
        /*0030*/ 	.string	"Cuda compilation tools, release 13.0, V13.0.88"
        /*0030*/ 	.string	"Build cuda_13.0.r13.0/compiler.36424714_0"
        /*0030*/ 	.string	"-arch sm_100 -m 64 "



//--------------------- .note.nv.cuinfo           --------------------------
	.section	.note.nv.cuinfo,"",@"SHT_NOTE"
	.sectionflags	@"SHF_NOTE_NV_CUINFO"
        /*0018*/ 	.short	0x0002
        /*001a*/ 	.short	0x0064
        /*001c*/ 	.short	0x0082
	.zero		2


//--------------------- .nv.info                  --------------------------
	.section	.nv.info,"",@"SHT_CUDA_INFO"
	.align	4


	//----- nvinfo : EIATTR_REGCOUNT
	.align		4
        /*0000*/ 	.byte	0x04, 0x2f
        /*0002*/ 	.short	(.L_2 - .L_1)
	.align		4
.L_1:
        /*0004*/ 	.word	index@(_Z15hello_form_gpu1v)
        /*0008*/ 	.word	0x00000018


	//----- nvinfo : EIATTR_FRAME_SIZE
	.align		4
.L_2:
        /*000c*/ 	.byte	0x04, 0x11
        /*000e*/ 	.short	(.L_4 - .L_3)
	.align		4
.L_3:
        /*0010*/ 	.word	index@(_Z15hello_form_gpu1v)
        /*0014*/ 	.word	0x00000000


	//----- nvinfo : EIATTR_MIN_STACK_SIZE
	.align		4
.L_4:
        /*0018*/ 	.byte	0x04, 0x12
        /*001a*/ 	.short	(.L_6 - .L_5)
	.align		4
.L_5:
        /*001c*/ 	.word	index@(_Z15hello_form_gpu1v)
        /*0020*/ 	.word	0x00000000
.L_6:


//--------------------- .nv.compat                --------------------------
	.section	.nv.compat,"",@"SHT_CUDA_COMPAT_INFO"
	.align	4
        /*0000*/ 	.byte	0x02, 0x09, 0x00, 0x00, 0x02, 0x02, 0x01, 0x00, 0x02, 0x05, 0x05, 0x00, 0x03, 0x07, 0x01, 0x01
        /*0010*/ 	.byte	0x02, 0x03, 0x00, 0x00, 0x02, 0x06, 0x01, 0x00, 0x04, 0x0b, 0x08, 0x00, 0x09, 0x00, 0x00, 0x00
        /*0020*/ 	.byte	0x00, 0x00, 0x00, 0x00


//--------------------- .nv.info._Z15hello_form_gpu1v --------------------------
	.section	.nv.info._Z15hello_form_gpu1v,"",@"SHT_CUDA_INFO"
	.sectionflags	@""
	.align	4


	//----- nvinfo : EIATTR_CUDA_API_VERSION
	.align		4
        /*0000*/ 	.byte	0x04, 0x37
        /*0002*/ 	.short	(.L_8 - .L_7)
.L_7:
        /*0004*/ 	.word	0x00000082


	//----- nvinfo : EIATTR_SPARSE_MMA_MASK
	.align		4
.L_8:
        /*0008*/ 	.byte	0x03, 0x50
        /*000a*/ 	.short	0x0000


	//----- nvinfo : EIATTR_MAXREG_COUNT
	.align		4
        /*000c*/ 	.byte	0x03, 0x1b
        /*000e*/ 	.short	0x00ff


	//----- nvinfo : EIATTR_EXTERNS
	.align		4
        /*0010*/ 	.byte	0x04, 0x0f
        /*0012*/ 	.short	(.L_10 - .L_9)


	//   ....[0]....
	.align		4
.L_9:
        /*0014*/ 	.word	index@(vprintf)


	//----- nvinfo : EIATTR_MERCURY_ISA_VERSION
	.align		4
.L_10:
        /*0018*/ 	.byte	0x03, 0x5f
        /*001a*/ 	.short	0x0101


	//----- nvinfo : EIATTR_VRC_CTA_INIT_COUNT
	.align		4
        /*001c*/ 	.byte	0x02, 0x4a
	.zero		1
	.zero		1


	//----- nvinfo : EIATTR_SYSCALL_OFFSETS
	.align		4
        /*0020*/ 	.byte	0x04, 0x46
        /*0022*/ 	.short	(.L_12 - .L_11)


	//   ....[0]....
.L_11:
        /*0024*/ 	.word	0x00000080


	//----- nvinfo : EIATTR_EXIT_INSTR_OFFSETS
	.align		4
.L_12:
        /*0028*/ 	.byte	0x04, 0x1c
        /*002a*/ 	.short	(.L_14 - .L_13)


	//   ....[0]....
.L_13:
        /*002c*/ 	.word	0x00000090


	//----- nvinfo : EIATTR_SW_WAR
	.align		4
.L_14:
        /*0030*/ 	.byte	0x04, 0x36
        /*0032*/ 	.short	(.L_16 - .L_15)
.L_15:
        /*0034*/ 	.word	0x00000008
.L_16:


//--------------------- .nv.callgraph             --------------------------
	.section	.nv.callgraph,"",@"SHT_CUDA_CALLGRAPH"
	.align	4
	.sectionentsize	8
	.align		4
        /*0000*/ 	.word	0x00000000
	.align		4
        /*0004*/ 	.word	0xffffffff
	.align		4
        /*0008*/ 	.word	index@(_Z15hello_form_gpu1v)
	.align		4
        /*000c*/ 	.word	index@(vprintf)
	.align		4
        /*0010*/ 	.word	0x00000000
	.align		4
        /*0014*/ 	.word	0xfffffffe
	.align		4
        /*0018*/ 	.word	0x00000000
	.align		4
        /*001c*/ 	.word	0xfffffffd
	.align		4
        /*0020*/ 	.word	0x00000000
	.align		4
        /*0024*/ 	.word	0xfffffffc


//--------------------- .nv.constant4             --------------------------
	.section	.nv.constant4,"a",@progbits
	.align	8
	.align		8
.nv.constant4:
        /*0000*/ 	.dword	vprintf
	.align		8
        /*0008*/ 	.dword	$str


//--------------------- .text._Z15hello_form_gpu1v --------------------------
	.section	.text._Z15hello_form_gpu1v,"ax",@progbits
	.align	128
        .global         _Z15hello_form_gpu1v
        .type           _Z15hello_form_gpu1v,@function
        .size           _Z15hello_form_gpu1v,(.L_x_2 - _Z15hello_form_gpu1v)
        .other          _Z15hello_form_gpu1v,@"STO_CUDA_ENTRY STV_DEFAULT"
_Z15hello_form_gpu1v:
.text._Z15hello_form_gpu1v:
[----:B------:R-:W0:Y:S01]  /*0000*/  LDC R1, c[0x0][0x37c] ;  /* 0x0000df00ff017b82 */ /* 0x000e220000000800 */
[----:B------:R-:W-:Y:S01]  /*0010*/  MOV R0, 0x0 ;  /* 0x0000000000007802 */ /* 0x000fe20000000f00 */
[----:B------:R-:W1:Y:S01]  /*0020*/  LDCU.64 UR4, c[0x4][0x8] ;  /* 0x01000100ff0477ac */ /* 0x000e620008000a00 */
[----:B------:R-:W-:-:S05]  /*0030*/  CS2R R6, SRZ ;  /* 0x0000000000067805 */ /* 0x000fca000001ff00 */
[----:B------:R2:W3:Y:S01]  /*0040*/  LDC.64 R2, c[0x4][R0] ;  /* 0x0100000000027b82 */ /* 0x0004e20000000a00 */
[----:B-1----:R-:W-:Y:S02]  /*0050*/  IMAD.U32 R4, RZ, RZ, UR4 ;  /* 0x00000004ff047e24 */ /* 0x002fe4000f8e00ff */
[----:B--2---:R-:W-:-:S07]  /*0060*/  IMAD.U32 R5, RZ, RZ, UR5 ;  /* 0x00000005ff057e24 */ /* 0x004fce000f8e00ff */
[----:B------:R-:W-:-:S07]  /*0070*/  LEPC R20, `(.L_x_0) ;  /* 0x000000001014794e */ /* 0x000fce0000000000 */
[----:B0--3--:R-:W-:Y:S05]  /*0080*/  CALL.ABS.NOINC R2 ;  /* 0x0000000002007343 */ /* 0x009fea0003c00000 */
.L_x_0:
[----:B------:R-:W-:Y:S05]  /*0090*/  EXIT ;  /* 0x000000000000794d */ /* 0x000fea0003800000 */
.L_x_1:
[----:B------:R-:W-:-:S00]  /*00a0*/  BRA `(.L_x_1) ;  /* 0xfffffffc00fc7947 */ /* 0x000fc0000383ffff */
[----:B------:R-:W-:-:S00]  /*00b0*/  NOP ;  /* 0x0000000000007918 */ /* 0x000fc00000000000 */
        /* <DEDUP_REMOVED lines=12> */
.L_x_2:


//--------------------- .nv.global.init           --------------------------
	.section	.nv.global.init,"aw",@progbits
.nv.global.init:
	.type		$str,@object
	.size		$str,(.L_0 - $str)
$str:
        /*0000*/ 	.byte	0x68, 0x65, 0x6c, 0x6c, 0x6f, 0x20, 0x77, 0x6f, 0x72, 0x6c, 0x64, 0x20, 0x67, 0x70, 0x75, 0x31
        /*0010*/ 	.byte	0x31, 0x31, 0x31, 0x31, 0x0a, 0x00
.L_0:


//--------------------- .nv.shared.reserved.0     --------------------------
	.section	.nv.shared.reserved.0,"aw",@nobits
	.weak		__nv_reservedSMEM_offset_0_alias
	.size		__nv_reservedSMEM_offset_0_alias, 0, 64
	.other		__nv_reservedSMEM_offset_0_alias,@"STO_CUDA_RESERVED_SHARED STV_DEFAULT"
__nv_reservedSMEM_offset_0_alias:
	.zero		0
	.zero		64


//--------------------- .nv.constant0._Z15hello_form_gpu1v --------------------------
	.section	.nv.constant0._Z15hello_form_gpu1v,"a",@progbits
	.sectionflags	@""
	.align	4
.nv.constant0._Z15hello_form_gpu1v:
	.zero		896


//--------------------- SYMBOLS --------------------------

	.type		.nv.reservedSmem.offset0,@object
	.size		.nv.reservedSmem.offset0,0x4
	.type		vprintf,@function
